	.headerflags	@"EF_CUDA_TEXMODE_UNIFIED EF_CUDA_64BIT_ADDRESS EF_CUDA_ACCELERATORS EF_CUDA_SM90 EF_CUDA_VIRTUAL_SM(EF_CUDA_SM90)"
	.elftype	@"ET_EXEC"


//--------------------- .nv.info                  --------------------------
	.section	.nv.info,"",@"SHT_CUDA_INFO"
	.align	4


	//----- nvinfo : EIATTR_REGCOUNT
	.align		4
        /*0000*/ 	.byte	0x04, 0x2f
        /*0002*/ 	.short	(.L_1 - .L_0)
	.align		4
.L_0:
        /*0004*/ 	.word	index@(triton_poi_fused_leaky_relu_3)
        /*0008*/ 	.word	0x00000015


	//----- nvinfo : EIATTR_MIN_STACK_SIZE
	.align		4
.L_1:
        /*000c*/ 	.byte	0x04, 0x12
        /*000e*/ 	.short	(.L_3 - .L_2)
	.align		4
.L_2:
        /*0010*/ 	.word	index@(triton_poi_fused_leaky_relu_3)
        /*0014*/ 	.word	0x00000000


	//----- nvinfo : EIATTR_FRAME_SIZE
	.align		4
.L_3:
        /*0018*/ 	.byte	0x04, 0x11
        /*001a*/ 	.short	(.L_5 - .L_4)
	.align		4
.L_4:
        /*001c*/ 	.word	index@(triton_poi_fused_leaky_relu_3)
        /*0020*/ 	.word	0x00000000


	//----- nvinfo : EIATTR_MIN_STACK_SIZE
	.align		4
.L_5:
        /*0024*/ 	.byte	0x04, 0x12
        /*0026*/ 	.short	(.L_7 - .L_6)
	.align		4
.L_6:
        /*0028*/ 	.word	index@(triton_poi_fused_leaky_relu_3)
        /*002c*/ 	.word	0x00000000
.L_7:


//--------------------- .nv.info.triton_poi_fused_leaky_relu_3 --------------------------
	.section	.nv.info.triton_poi_fused_leaky_relu_3,"",@"SHT_CUDA_INFO"
	.sectionflags	@""
	.align	4


	//----- nvinfo : EIATTR_CUDA_API_VERSION
	.align		4
        /*0000*/ 	.byte	0x04, 0x37
        /*0002*/ 	.short	(.L_9 - .L_8)
.L_8:
        /*0004*/ 	.word	0x0000007c


	//----- nvinfo : EIATTR_KPARAM_INFO
	.align		4
.L_9:
        /*0008*/ 	.byte	0x04, 0x17
        /*000a*/ 	.short	(.L_11 - .L_10)
.L_10:
        /*000c*/ 	.word	0x00000000
        /*0010*/ 	.short	0x0004
        /*0012*/ 	.short	0x001c
        /*0014*/ 	.byte	0x00, 0xf0, 0x11, 0x00


	//----- nvinfo : EIATTR_KPARAM_INFO
	.align		4
.L_11:
        /*0018*/ 	.byte	0x04, 0x17
        /*001a*/ 	.short	(.L_13 - .L_12)
.L_12:
        /*001c*/ 	.word	0x00000000
        /*0020*/ 	.short	0x0003
        /*0022*/ 	.short	0x0018
        /*0024*/ 	.byte	0x00, 0xf0, 0x11, 0x00


	//----- nvinfo : EIATTR_KPARAM_INFO
	.align		4
.L_13:
        /*0028*/ 	.byte	0x04, 0x17
        /*002a*/ 	.short	(.L_15 - .L_14)
.L_14:
        /*002c*/ 	.word	0x00000000
        /*0030*/ 	.short	0x0002
        /*0032*/ 	.short	0x0010
        /*0034*/ 	.byte	0x00, 0xf4, 0x21, 0x00


	//----- nvinfo : EIATTR_KPARAM_INFO
	.align		4
.L_15:
        /*0038*/ 	.byte	0x04, 0x17
        /*003a*/ 	.short	(.L_17 - .L_16)
.L_16:
        /*003c*/ 	.word	0x00000000
        /*0040*/ 	.short	0x0001
        /*0042*/ 	.short	0x0008
        /*0044*/ 	.byte	0x00, 0xf4, 0x21, 0x00


	//----- nvinfo : EIATTR_KPARAM_INFO
	.align		4
.L_17:
        /*0048*/ 	.byte	0x04, 0x17
        /*004a*/ 	.short	(.L_19 - .L_18)
.L_18:
        /*004c*/ 	.word	0x00000000
        /*0050*/ 	.short	0x0000
        /*0052*/ 	.short	0x0000
        /*0054*/ 	.byte	0x00, 0xf4, 0x21, 0x00


	//----- nvinfo : EIATTR_SPARSE_MMA_MASK
	.align		4
.L_19:
        /*0058*/ 	.byte	0x03, 0x50
        /*005a*/ 	.short	0x0000


	//----- nvinfo : EIATTR_MAXREG_COUNT
	.align		4
        /*005c*/ 	.byte	0x03, 0x1b
        /*005e*/ 	.short	0x00ff


	//----- nvinfo : EIATTR_EXIT_INSTR_OFFSETS
	.align		4
        /*0060*/ 	.byte	0x04, 0x1c
        /*0062*/ 	.short	(.L_21 - .L_20)


	//   ....[0]....
.L_20:
        /*0064*/ 	.word	0x000004c0


	//   ....[1]....
        /*0068*/ 	.word	0x000004e0


	//----- nvinfo : EIATTR_REQNTID
	.align		4
.L_21:
        /*006c*/ 	.byte	0x04, 0x10
        /*006e*/ 	.short	(.L_23 - .L_22)
.L_22:
        /*0070*/ 	.word	0x00000080
        /*0074*/ 	.word	0x00000001
        /*0078*/ 	.word	0x00000001


	//----- nvinfo : EIATTR_CBANK_PARAM_SIZE
	.align		4
.L_23:
        /*007c*/ 	.byte	0x03, 0x19
        /*007e*/ 	.short	0x0020


	//----- nvinfo : EIATTR_PARAM_CBANK
	.align		4
        /*0080*/ 	.byte	0x04, 0x0a
        /*0082*/ 	.short	(.L_25 - .L_24)
	.align		4
.L_24:
        /*0084*/ 	.word	index@(.nv.constant0.triton_poi_fused_leaky_relu_3)
        /*0088*/ 	.short	0x0210
        /*008a*/ 	.short	0x0020


	//----- nvinfo : EIATTR_SW_WAR
	.align		4
.L_25:
        /*008c*/ 	.byte	0x04, 0x36
        /*008e*/ 	.short	(.L_27 - .L_26)
.L_26:
        /*0090*/ 	.word	0x00000008
.L_27:


//--------------------- .nv.callgraph             --------------------------
	.section	.nv.callgraph,"",@"SHT_CUDA_CALLGRAPH"
	.align	4
	.sectionentsize	8
	.align		4
        /*0000*/ 	.word	0x00000000
	.align		4
        /*0004*/ 	.word	0xffffffff
	.align		4
        /*0008*/ 	.word	0x00000000
	.align		4
        /*000c*/ 	.word	0xfffffffe
	.align		4
        /*0010*/ 	.word	0x00000000
	.align		4
        /*0014*/ 	.word	0xfffffffd
	.align		4
        /*0018*/ 	.word	0x00000000
	.align		4
        /*001c*/ 	.word	0xfffffffc


//--------------------- .text.triton_poi_fused_leaky_relu_3 --------------------------
	.section	.text.triton_poi_fused_leaky_relu_3,"ax",@progbits
	.sectionflags	@"SHF_BARRIERS=1"
	.align	128
        .global         triton_poi_fused_leaky_relu_3
        .type           triton_poi_fused_leaky_relu_3,@function
        .size           triton_poi_fused_leaky_relu_3,(.L_x_1 - triton_poi_fused_leaky_relu_3)
        .other          triton_poi_fused_leaky_relu_3,@"STO_CUDA_ENTRY STV_DEFAULT"
triton_poi_fused_leaky_relu_3:
.text.triton_poi_fused_leaky_relu_3:
[----:B------:R-:W0:Y:S02]  /*0000*/  LDC R1, c[0x0][0x28] ;  /* 0x00000a00ff017b82 */ /* 0x000e240000000800 */
[----:B------:R-:W1:Y:S01]  /*0010*/  S2R R10, SR_TID.X ;  /* 0x00000000000a7919 */ /* 0x000e620000002100 */
[----:B------:R-:W2:Y:S01]  /*0020*/  LDC.64 R4, c[0x0][0x218] ;  /* 0x00008600ff047b82 */ /* 0x000ea20000000a00 */
[----:B------:R-:W-:Y:S01]  /*0030*/  ULDC.64 UR6, c[0x0][0x208] ;  /* 0x0000820000067ab9 */ /* 0x000fe20000000a00 */
[----:B------:R-:W3:Y:S01]  /*0040*/  S2R R7, SR_CTAID.X ;  /* 0x0000000000077919 */ /* 0x000ee20000002500 */
[----:B------:R-:W4:Y:S05]  /*0050*/  S2R R0, SR_CTAID.Y ;  /* 0x0000000000007919 */ /* 0x000f2a0000002600 */
[----:B------:R-:W5:Y:S01]  /*0060*/  LDC.64 R2, c[0x0][0x210] ;  /* 0x00008400ff027b82 */ /* 0x000f620000000a00 */
[----:B-1----:R-:W-:Y:S01]  /*0070*/  SHF.R.U32.HI R6, RZ, 0x3, R10 ;  /* 0x00000003ff067819 */ /* 0x002fe2000001160a */
[----:B------:R-:W-:-:S02]  /*0080*/  IMAD.SHL.U32 R8, R10, 0x2, RZ ;  /* 0x000000020a087824 */ /* 0x000fc400078e00ff */
[----:B---3--:R-:W-:Y:S02]  /*0090*/  IMAD.SHL.U32 R7, R7, 0x10, RZ ;  /* 0x0000001007077824 */ /* 0x008fe400078e00ff */
[----:B----4-:R-:W-:Y:S01]  /*00a0*/  IMAD.SHL.U32 R9, R0, 0x10, RZ ;  /* 0x0000001000097824 */ /* 0x010fe200078e00ff */
[----:B------:R-:W-:Y:S02]  /*00b0*/  SHF.R.S32.HI R13, RZ, 0x1b, R0 ;  /* 0x0000001bff0d7819 */ /* 0x000fe40000011400 */
[----:B------:R-:W-:Y:S02]  /*00c0*/  SGXT.U32 R0, R6, 0x4 ;  /* 0x000000040600781a */ /* 0x000fe40000000000 */
[----:B------:R-:W-:Y:S02]  /*00d0*/  LOP3.LUT R11, R7, 0xe, R8, 0xf8, !PT ;  /* 0x0000000e070b7812 */ /* 0x000fe400078ef808 */
[----:B------:R-:W-:Y:S02]  /*00e0*/  SGXT R13, R13, 0x1 ;  /* 0x000000010d0d781a */ /* 0x000fe40000000200 */
[----:B------:R-:W-:-:S02]  /*00f0*/  LOP3.LUT R6, R9, R0, RZ, 0xfc, !PT ;  /* 0x0000000009067212 */ /* 0x000fc400078efcff */
[----:B------:R-:W-:Y:S02]  /*0100*/  ISETP.GE.AND P0, PT, R11, 0x10, PT ;  /* 0x000000100b00780c */ /* 0x000fe40003f06270 */
[----:B------:R-:W-:Y:S01]  /*0110*/  LEA.HI R13, R13, R6, RZ, 0x2 ;  /* 0x000000060d0d7211 */ /* 0x000fe200078f10ff */
[C---:B------:R-:W-:Y:S01]  /*0120*/  IMAD R11, R6.reuse, 0x10, R11 ;  /* 0x00000010060b7824 */ /* 0x040fe200078e020b */
[C---:B------:R-:W-:Y:S02]  /*0130*/  ISETP.GE.AND P1, PT, R6.reuse, 0x100, PT ;  /* 0x000001000600780c */ /* 0x040fe40003f26270 */
[----:B------:R-:W-:Y:S01]  /*0140*/  ISETP.LT.AND P0, PT, R6, 0x100, !P0 ;  /* 0x000001000600780c */ /* 0x000fe20004701270 */
[----:B------:R-:W-:Y:S01]  /*0150*/  IMAD.MOV.U32 R6, RZ, RZ, RZ ;  /* 0x000000ffff067224 */ /* 0x000fe200078e00ff */
[----:B------:R-:W-:Y:S01]  /*0160*/  SHF.R.S32.HI R13, RZ, 0x2, R13 ;  /* 0x00000002ff0d7819 */ /* 0x000fe2000001140d */
[----:B-----5:R-:W-:-:S04]  /*0170*/  IMAD.WIDE R2, R11, 0x4, R2 ;  /* 0x000000040b027825 */ /* 0x020fc800078e0202 */
[----:B--2---:R-:W-:Y:S01]  /*0180*/  IMAD.WIDE R12, R13, 0x4, R4 ;  /* 0x000000040d0c7825 */ /* 0x004fe200078e0204 */
[----:B------:R-:W-:-:S04]  /*0190*/  CS2R R4, SRZ ;  /* 0x0000000000047805 */ /* 0x000fc8000001ff00 */
[----:B------:R1:W2:Y:S04]  /*01a0*/  @!P1 LDG.E.EL R6, desc[UR6][R12.64] ;  /* 0x000000060c069981 */ /* 0x0002a8000c2e1900 */
[----:B------:R-:W2:Y:S01]  /*01b0*/  @P0 LDG.E.EL.64 R4, desc[UR6][R2.64] ;  /* 0x0000000602040981 */ /* 0x000ea2000c2e1b00 */
[----:B------:R-:W3:Y:S01]  /*01c0*/  S2UR UR5, SR_CgaCtaId ;  /* 0x00000000000579c3 */ /* 0x000ee20000008800 */
[----:B------:R-:W-:Y:S01]  /*01d0*/  IMAD.SHL.U32 R11, R10, 0x20, RZ ;  /* 0x000000200a0b7824 */ /* 0x000fe200078e00ff */
[----:B------:R-:W-:-:S04]  /*01e0*/  UMOV UR4, 0x400 ;  /* 0x0000040000047882 */ /* 0x000fc80000000000 */
[----:B------:R-:W-:-:S04]  /*01f0*/  LOP3.LUT R11, R11, 0xe0, RZ, 0xc0, !PT ;  /* 0x000000e00b0b7812 */ /* 0x000fc800078ec0ff */
[C---:B------:R-:W-:Y:S02]  /*0200*/  LOP3.LUT R15, R11.reuse, 0x10, RZ, 0xfc, !PT ;  /* 0x000000100b0f7812 */ /* 0x040fe400078efcff */
[----:B------:R-:W-:Y:S01]  /*0210*/  LOP3.LUT R14, R11, R0, RZ, 0xfc, !PT ;  /* 0x000000000b0e7212 */ /* 0x000fe200078efcff */
[----:B---3--:R-:W-:-:S06]  /*0220*/  UPRMT UR4, UR5, 0x654, UR4 ;  /* 0x0000065405047896 */ /* 0x008fcc0008000004 */
[----:B------:R-:W-:Y:S02]  /*0230*/  LEA.HI R11, R11, UR4, RZ, 0x1d ;  /* 0x000000040b0b7c11 */ /* 0x000fe4000f8fe8ff */
[----:B------:R-:W-:-:S03]  /*0240*/  LEA.HI R15, R15, UR4, RZ, 0x1d ;  /* 0x000000040f0f7c11 */ /* 0x000fc6000f8fe8ff */
[C---:B-1----:R-:W-:Y:S02]  /*0250*/  IMAD.IADD R12, R14.reuse, 0x1, R11 ;  /* 0x000000010e0c7824 */ /* 0x042fe400078e020b */
[----:B------:R-:W-:Y:S01]  /*0260*/  IMAD.IADD R15, R14, 0x1, R15 ;  /* 0x000000010e0f7824 */ /* 0x000fe200078e020f */
[----:B------:R-:W-:-:S04]  /*0270*/  SHF.R.U32.HI R10, RZ, 0x2, R10 ;  /* 0x00000002ff0a7819 */ /* 0x000fc8000001160a */
[----:B------:R-:W-:Y:S02]  /*0280*/  LOP3.LUT R11, R10, 0x1e, RZ, 0xc0, !PT ;  /* 0x0000001e0a0b7812 */ /* 0x000fe400078ec0ff */
[----:B------:R-:W-:-:S04]  /*0290*/  LOP3.LUT R10, R8, 0xfe, RZ, 0xc0, !PT ;  /* 0x000000fe080a7812 */ /* 0x000fc800078ec0ff */
[----:B------:R-:W-:Y:S01]  /*02a0*/  IADD3 R16, R10, UR4, R11 ;  /* 0x000000040a107c10 */ /* 0x000fe2000fffe00b */
[----:B------:R-:W-:Y:S01]  /*02b0*/  ULDC.64 UR4, c[0x0][0x220] ;  /* 0x0000880000047ab9 */ /* 0x000fe20000000a00 */
[----:B------:R-:W-:-:S04]  /*02c0*/  LOP3.LUT R8, R9, 0xe, R8, 0xf8, !PT ;  /* 0x0000000e09087812 */ /* 0x000fc800078ef808 */
[----:B------:R-:W-:-:S04]  /*02d0*/  SHF.R.S32.HI R9, RZ, 0x1f, R8 ;  /* 0x0000001fff097819 */ /* 0x000fc80000011408 */
[----:B------:R-:W-:-:S04]  /*02e0*/  LEA.HI R9, R9, R8, RZ, 0x2 ;  /* 0x0000000809097211 */ /* 0x000fc800078f10ff */
[C---:B------:R-:W-:Y:S01]  /*02f0*/  LOP3.LUT R11, R9.reuse, 0xfffffffc, RZ, 0xc0, !PT ;  /* 0xfffffffc090b7812 */ /* 0x040fe200078ec0ff */
[----:B------:R-:W-:Y:S01]  /*0300*/  IMAD.SHL.U32 R9, R9, 0x10, RZ ;  /* 0x0000001009097824 */ /* 0x000fe200078e00ff */
[----:B------:R-:W-:-:S03]  /*0310*/  LOP3.LUT R0, R7, R0, RZ, 0xfc, !PT ;  /* 0x0000000007007212 */ /* 0x000fc600078efcff */
[----:B------:R-:W-:Y:S01]  /*0320*/  IMAD.IADD R11, R8, 0x1, -R11 ;  /* 0x00000001080b7824 */ /* 0x000fe200078e0a0b */
[----:B------:R-:W-:Y:S02]  /*0330*/  LOP3.LUT R10, R9, 0xffffffc0, RZ, 0xc0, !PT ;  /* 0xffffffc0090a7812 */ /* 0x000fe400078ec0ff */
[C---:B------:R-:W-:Y:S01]  /*0340*/  ISETP.GE.AND P1, PT, R0.reuse, 0x10, PT ;  /* 0x000000100000780c */ /* 0x040fe20003f26270 */
[----:B------:R-:W-:-:S03]  /*0350*/  IMAD R11, R0, 0x4, R11 ;  /* 0x00000004000b7824 */ /* 0x000fc600078e020b */
[----:B------:R-:W-:Y:S01]  /*0360*/  ISETP.LT.AND P1, PT, R8, 0x100, !P1 ;  /* 0x000001000800780c */ /* 0x000fe20004f21270 */
[----:B------:R-:W-:-:S05]  /*0370*/  IMAD.IADD R10, R11, 0x1, R10 ;  /* 0x000000010b0a7824 */ /* 0x000fca00078e020a */
[----:B------:R-:W-:-:S04]  /*0380*/  IADD3 R8, P4, R10, UR4, RZ ;  /* 0x000000040a087c10 */ /* 0x000fc8000ff9e0ff */
[----:B------:R-:W-:Y:S02]  /*0390*/  LEA.HI.X.SX32 R9, R10, UR5, 0x1, P4 ;  /* 0x000000050a097c11 */ /* 0x000fe4000a0f0eff */
[-C--:B--2---:R-:W-:Y:S02]  /*03a0*/  FSETP.GT.AND P3, PT, R4, -R6.reuse, PT ;  /* 0x800000060400720b */ /* 0x084fe40003f64000 */
[----:B------:R-:W-:Y:S02]  /*03b0*/  FSETP.GT.AND P2, PT, R5, -R6, PT ;  /* 0x800000060500720b */ /* 0x000fe40003f44000 */
[----:B------:R-:W-:Y:S02]  /*03c0*/  SEL R13, RZ, 0x1, !P3 ;  /* 0x00000001ff0d7807 */ /* 0x000fe40005800000 */
[----:B------:R-:W-:-:S03]  /*03d0*/  SEL R14, RZ, 0x1, !P2 ;  /* 0x00000001ff0e7807 */ /* 0x000fc60005000000 */
[----:B------:R-:W-:Y:S04]  /*03e0*/  STS.U8 [R12], R13 ;  /* 0x0000000d0c007388 */ /* 0x000fe80000000000 */
[----:B------:R-:W-:Y:S01]  /*03f0*/  STS.U8 [R15+0x10], R14 ;  /* 0x0000100e0f007388 */ /* 0x000fe20000000000 */
[----:B------:R-:W-:Y:S06]  /*0400*/  BAR.SYNC.DEFER_BLOCKING 0x0 ;  /* 0x0000000000007b1d */ /* 0x000fec0000010000 */
[----:B------:R-:W1:Y:S04]  /*0410*/  LDS.U8 R18, [R16+0x1] ;  /* 0x0000010010127984 */ /* 0x000e680000000000 */
[----:B------:R-:W2:Y:S01]  /*0420*/  LDS.U8 R17, [R16] ;  /* 0x0000000010117984 */ /* 0x000ea20000000000 */
[C---:B------:R-:W-:Y:S01]  /*0430*/  FADD R4, R6.reuse, R4 ;  /* 0x0000000406047221 */ /* 0x040fe20000000000 */
[----:B------:R-:W-:Y:S01]  /*0440*/  FADD R5, R6, R5 ;  /* 0x0000000506057221 */ /* 0x000fe20000000000 */
[----:B-1----:R-:W-:Y:S01]  /*0450*/  IMAD.SHL.U32 R18, R18, 0x100, RZ ;  /* 0x0000010012127824 */ /* 0x002fe200078e00ff */
[----:B--2---:R-:W-:-:S04]  /*0460*/  LOP3.LUT R17, R17, 0x1, RZ, 0xc0, !PT ;  /* 0x0000000111117812 */ /* 0x004fc800078ec0ff */
[----:B------:R-:W-:-:S05]  /*0470*/  LOP3.LUT R17, R18, 0x100, R17, 0xe2, !PT ;  /* 0x0000010012117812 */ /* 0x000fca00078ee211 */
[----:B------:R1:W-:Y:S01]  /*0480*/  @P1 STG.E.U16 desc[UR6][R8.64], R17 ;  /* 0x0000001108001986 */ /* 0x0003e2000c101506 */
[----:B------:R-:W-:Y:S01]  /*0490*/  @!P3 FMUL R4, R4, 0.20000000298023223877 ;  /* 0x3e4ccccd0404b820 */ /* 0x000fe20000400000 */
[----:B------:R-:W-:Y:S01]  /*04a0*/  @!P2 FMUL R5, R5, 0.20000000298023223877 ;  /* 0x3e4ccccd0505a820 */ /* 0x000fe20000400000 */
[----:B------:R-:W-:Y:S06]  /*04b0*/  BAR.SYNC.DEFER_BLOCKING 0x0 ;  /* 0x0000000000007b1d */ /* 0x000fec0000010000 */
[----:B-1----:R-:W-:Y:S05]  /*04c0*/  @!P0 EXIT ;  /* 0x000000000000894d */ /* 0x002fea0003800000 */
[----:B------:R-:W-:Y:S01]  /*04d0*/  STG.E.64 desc[UR6][R2.64], R4 ;  /* 0x0000000402007986 */ /* 0x000fe2000c101b06 */
[----:B------:R-:W-:Y:S05]  /*04e0*/  EXIT ;  /* 0x000000000000794d */ /* 0x000fea0003800000 */
.L_x_0:
[----:B------:R-:W-:-:S00]  /*04f0*/  BRA `(.L_x_0) ;  /* 0xfffffffc00fc7947 */ /* 0x000fc0000383ffff */
[----:B------:R-:W-:-:S00]  /*0500*/  NOP ;  /* 0x0000000000007918 */ /* 0x000fc00000000000 */
[----:B------:R-:W-:-:S00]  /*0510*/  NOP ;  /* 0x0000000000007918 */ /* 0x000fc00000000000 */
[----:B------:R-:W-:-:S00]  /*0520*/  NOP ;  /* 0x0000000000007918 */ /* 0x000fc00000000000 */
[----:B------:R-:W-:-:S00]  /*0530*/  NOP ;  /* 0x0000000000007918 */ /* 0x000fc00000000000 */
[----:B------:R-:W-:-:S00]  /*0540*/  NOP ;  /* 0x0000000000007918 */ /* 0x000fc00000000000 */
[----:B------:R-:W-:-:S00]  /*0550*/  NOP ;  /* 0x0000000000007918 */ /* 0x000fc00000000000 */
[----:B------:R-:W-:-:S00]  /*0560*/  NOP ;  /* 0x0000000000007918 */ /* 0x000fc00000000000 */
[----:B------:R-:W-:-:S00]  /*0570*/  NOP ;  /* 0x0000000000007918 */ /* 0x000fc00000000000 */
.L_x_1:


//--------------------- .nv.shared.triton_poi_fused_leaky_relu_3 --------------------------
	.section	.nv.shared.triton_poi_fused_leaky_relu_3,"aw",@nobits
	.sectionflags	@""
	.align	16
	.zero		1024


//--------------------- .nv.constant0.triton_poi_fused_leaky_relu_3 --------------------------
	.section	.nv.constant0.triton_poi_fused_leaky_relu_3,"a",@progbits
	.sectionflags	@""
	.align	4
.nv.constant0.triton_poi_fused_leaky_relu_3:
	.zero		560
